//
// Generated by NVIDIA NVVM Compiler
//
// Compiler Build ID: CL-36424714
// Cuda compilation tools, release 13.0, V13.0.88
// Based on NVVM 20.0.0
//

.version 9.0
.target sm_100
.address_size 64

	// .globl	_Z9matrixAddPKdS0_Pdi

.visible .entry _Z9matrixAddPKdS0_Pdi(
	.param .u64 .ptr .align 1 _Z9matrixAddPKdS0_Pdi_param_0,
	.param .u64 .ptr .align 1 _Z9matrixAddPKdS0_Pdi_param_1,
	.param .u64 .ptr .align 1 _Z9matrixAddPKdS0_Pdi_param_2,
	.param .u32 _Z9matrixAddPKdS0_Pdi_param_3
)
{
	.reg .pred 	%p<2>;
	.reg .b32 	%r<11>;
	.reg .b64 	%rd<14>;
	.reg .b64 	%fd<4>;

	ld.param.u64 	%rd1, [_Z9matrixAddPKdS0_Pdi_param_0];
	ld.param.u64 	%rd2, [_Z9matrixAddPKdS0_Pdi_param_1];
	ld.param.u64 	%rd3, [_Z9matrixAddPKdS0_Pdi_param_2];
	ld.param.u32 	%r3, [_Z9matrixAddPKdS0_Pdi_param_3];
	mov.u32 	%r4, %ctaid.y;
	mov.u32 	%r5, %ntid.y;
	mov.u32 	%r6, %tid.y;
	mad.lo.s32 	%r1, %r4, %r5, %r6;
	mov.u32 	%r7, %ctaid.x;
	mov.u32 	%r8, %ntid.x;
	mov.u32 	%r9, %tid.x;
	mad.lo.s32 	%r2, %r7, %r8, %r9;
	max.s32 	%r10, %r1, %r2;
	setp.ge.s32 	%p1, %r10, %r3;
	@%p1 bra 	$L__BB0_2;
	cvta.to.global.u64 	%rd4, %rd1;
	cvta.to.global.u64 	%rd5, %rd2;
	cvta.to.global.u64 	%rd6, %rd3;
	mul.wide.u32 	%rd7, %r3, %r1;
	cvt.s64.s32 	%rd8, %r2;
	add.s64 	%rd9, %rd7, %rd8;
	shl.b64 	%rd10, %rd9, 3;
	add.s64 	%rd11, %rd4, %rd10;
	ld.global.f64 	%fd1, [%rd11];
	add.s64 	%rd12, %rd5, %rd10;
	ld.global.f64 	%fd2, [%rd12];
	add.f64 	%fd3, %fd1, %fd2;
	add.s64 	%rd13, %rd6, %rd10;
	st.global.f64 	[%rd13], %fd3;
$L__BB0_2:
	ret;

}


// ===== COMPILED SASS (sm_100) =====

	.target	sm_100

	.elftype	@"ET_EXEC"


//--------------------- .note.nv.tkinfo           --------------------------
	.section	.note.nv.tkinfo,"",@"SHT_NOTE"
	.sectionflags	@"SHF_NOTE_NV_TKINFO"
	.tkinfo
        /*0018*/ 	.word	0x00000002
        /*0030*/ 	.string	""
        /*0030*/ 	.string	"ptxas"
        /*0030*/ 	.string	"Cuda compilation tools, release 13.0, V13.0.88"
        /*0030*/ 	.string	"Build cuda_13.0.r13.0/compiler.36424714_0"
        /*0030*/ 	.string	"-arch sm_100 -m 64 "



//--------------------- .note.nv.cuinfo           --------------------------
	.section	.note.nv.cuinfo,"",@"SHT_NOTE"
	.sectionflags	@"SHF_NOTE_NV_CUINFO"
        /*0018*/ 	.short	0x0002
        /*001a*/ 	.short	0x0064
        /*001c*/ 	.short	0x0082
	.zero		2


//--------------------- .nv.info                  --------------------------
	.section	.nv.info,"",@"SHT_CUDA_INFO"
	.align	4


	//----- nvinfo : EIATTR_REGCOUNT
	.align		4
        /*0000*/ 	.byte	0x04, 0x2f
        /*0002*/ 	.short	(.L_1 - .L_0)
	.align		4
.L_0:
        /*0004*/ 	.word	index@(_Z9matrixAddPKdS0_Pdi)
        /*0008*/ 	.word	0x0000000c


	//----- nvinfo : EIATTR_FRAME_SIZE
	.align		4
.L_1:
        /*000c*/ 	.byte	0x04, 0x11
        /*000e*/ 	.short	(.L_3 - .L_2)
	.align		4
.L_2:
        /*0010*/ 	.word	index@(_Z9matrixAddPKdS0_Pdi)
        /*0014*/ 	.word	0x00000000


	//----- nvinfo : EIATTR_MIN_STACK_SIZE
	.align		4
.L_3:
        /*0018*/ 	.byte	0x04, 0x12
        /*001a*/ 	.short	(.L_5 - .L_4)
	.align		4
.L_4:
        /*001c*/ 	.word	index@(_Z9matrixAddPKdS0_Pdi)
        /*0020*/ 	.word	0x00000000
.L_5:


//--------------------- .nv.compat                --------------------------
	.section	.nv.compat,"",@"SHT_CUDA_COMPAT_INFO"
	.align	4
        /*0000*/ 	.byte	0x02, 0x09, 0x00, 0x00, 0x02, 0x02, 0x01, 0x00, 0x02, 0x05, 0x05, 0x00, 0x03, 0x07, 0x01, 0x01
        /*0010*/ 	.byte	0x02, 0x03, 0x00, 0x00, 0x02, 0x06, 0x01, 0x00, 0x04, 0x0b, 0x08, 0x00, 0x01, 0x00, 0x00, 0x00
        /*0020*/ 	.byte	0x00, 0x00, 0x00, 0x00


//--------------------- .nv.info._Z9matrixAddPKdS0_Pdi --------------------------
	.section	.nv.info._Z9matrixAddPKdS0_Pdi,"",@"SHT_CUDA_INFO"
	.sectionflags	@""
	.align	4


	//----- nvinfo : EIATTR_CUDA_API_VERSION
	.align		4
        /*0000*/ 	.byte	0x04, 0x37
        /*0002*/ 	.short	(.L_7 - .L_6)
.L_6:
        /*0004*/ 	.word	0x00000082


	//----- nvinfo : EIATTR_KPARAM_INFO
	.align		4
.L_7:
        /*0008*/ 	.byte	0x04, 0x17
        /*000a*/ 	.short	(.L_9 - .L_8)
.L_8:
        /*000c*/ 	.word	0x00000000
        /*0010*/ 	.short	0x0003
        /*0012*/ 	.short	0x0018
        /*0014*/ 	.byte	0x00, 0xf0, 0x11, 0x00


	//----- nvinfo : EIATTR_KPARAM_INFO
	.align		4
.L_9:
        /*0018*/ 	.byte	0x04, 0x17
        /*001a*/ 	.short	(.L_11 - .L_10)
.L_10:
        /*001c*/ 	.word	0x00000000
        /*0020*/ 	.short	0x0002
        /*0022*/ 	.short	0x0010
        /*0024*/ 	.byte	0x00, 0xf5, 0x21, 0x00


	//----- nvinfo : EIATTR_KPARAM_INFO
	.align		4
.L_11:
        /*0028*/ 	.byte	0x04, 0x17
        /*002a*/ 	.short	(.L_13 - .L_12)
.L_12:
        /*002c*/ 	.word	0x00000000
        /*0030*/ 	.short	0x0001
        /*0032*/ 	.short	0x0008
        /*0034*/ 	.byte	0x00, 0xf5, 0x21, 0x00


	//----- nvinfo : EIATTR_KPARAM_INFO
	.align		4
.L_13:
        /*0038*/ 	.byte	0x04, 0x17
        /*003a*/ 	.short	(.L_15 - .L_14)
.L_14:
        /*003c*/ 	.word	0x00000000
        /*0040*/ 	.short	0x0000
        /*0042*/ 	.short	0x0000
        /*0044*/ 	.byte	0x00, 0xf5, 0x21, 0x00


	//----- nvinfo : EIATTR_SPARSE_MMA_MASK
	.align		4
.L_15:
        /*0048*/ 	.byte	0x03, 0x50
        /*004a*/ 	.short	0x0000


	//----- nvinfo : EIATTR_MAXREG_COUNT
	.align		4
        /*004c*/ 	.byte	0x03, 0x1b
        /*004e*/ 	.short	0x00ff


	//----- nvinfo : EIATTR_MERCURY_ISA_VERSION
	.align		4
        /*0050*/ 	.byte	0x03, 0x5f
        /*0052*/ 	.short	0x0101


	//----- nvinfo : EIATTR_VRC_CTA_INIT_COUNT
	.align		4
        /*0054*/ 	.byte	0x02, 0x4a
	.zero		1
	.zero		1


	//----- nvinfo : EIATTR_EXIT_INSTR_OFFSETS
	.align		4
        /*0058*/ 	.byte	0x04, 0x1c
        /*005a*/ 	.short	(.L_17 - .L_16)


	//   ....[0]....
.L_16:
        /*005c*/ 	.word	0x000000c0


	//   ....[1]....
        /*0060*/ 	.word	0x000001e0


	//----- nvinfo : EIATTR_CBANK_PARAM_SIZE
	.align		4
.L_17:
        /*0064*/ 	.byte	0x03, 0x19
        /*0066*/ 	.short	0x001c


	//----- nvinfo : EIATTR_PARAM_CBANK
	.align		4
        /*0068*/ 	.byte	0x04, 0x0a
        /*006a*/ 	.short	(.L_19 - .L_18)
	.align		4
.L_18:
        /*006c*/ 	.word	index@(.nv.constant0._Z9matrixAddPKdS0_Pdi)
        /*0070*/ 	.short	0x0380
        /*0072*/ 	.short	0x001c


	//----- nvinfo : EIATTR_SW_WAR
	.align		4
.L_19:
        /*0074*/ 	.byte	0x04, 0x36
        /*0076*/ 	.short	(.L_21 - .L_20)
.L_20:
        /*0078*/ 	.word	0x00000008
.L_21:


//--------------------- .nv.callgraph             --------------------------
	.section	.nv.callgraph,"",@"SHT_CUDA_CALLGRAPH"
	.align	4
	.sectionentsize	8
	.align		4
        /*0000*/ 	.word	0x00000000
	.align		4
        /*0004*/ 	.word	0xffffffff
	.align		4
        /*0008*/ 	.word	0x00000000
	.align		4
        /*000c*/ 	.word	0xfffffffe
	.align		4
        /*0010*/ 	.word	0x00000000
	.align		4
        /*0014*/ 	.word	0xfffffffd
	.align		4
        /*0018*/ 	.word	0x00000000
	.align		4
        /*001c*/ 	.word	0xfffffffc


//--------------------- .text._Z9matrixAddPKdS0_Pdi --------------------------
	.section	.text._Z9matrixAddPKdS0_Pdi,"ax",@progbits
	.align	128
        .global         _Z9matrixAddPKdS0_Pdi
        .type           _Z9matrixAddPKdS0_Pdi,@function
        .size           _Z9matrixAddPKdS0_Pdi,(.L_x_1 - _Z9matrixAddPKdS0_Pdi)
        .other          _Z9matrixAddPKdS0_Pdi,@"STO_CUDA_ENTRY STV_DEFAULT"
_Z9matrixAddPKdS0_Pdi:
.text._Z9matrixAddPKdS0_Pdi:
[----:B------:R-:W-:Y:S01]  /*0000*/  LDC R1, c[0x0][0x37c] ;  /* 0x0000df00ff017b82 */ /* 0x000fe20000000800 */
[----:B------:R-:W0:Y:S07]  /*0010*/  S2R R0, SR_TID.Y ;  /* 0x0000000000007919 */ /* 0x000e2e0000002200 */
[----:B------:R-:W0:Y:S01]  /*0020*/  LDC R5, c[0x0][0x364] ;  /* 0x0000d900ff057b82 */ /* 0x000e220000000800 */
[----:B------:R-:W1:Y:S01]  /*0030*/  LDCU UR6, c[0x0][0x398] ;  /* 0x00007300ff0677ac */ /* 0x000e620008000800 */
[----:B------:R-:W2:Y:S06]  /*0040*/  S2R R3, SR_TID.X ;  /* 0x0000000000037919 */ /* 0x000eac0000002100 */
[----:B------:R-:W0:Y:S08]  /*0050*/  S2UR UR4, SR_CTAID.Y ;  /* 0x00000000000479c3 */ /* 0x000e300000002600 */
[----:B------:R-:W2:Y:S08]  /*0060*/  S2UR UR5, SR_CTAID.X ;  /* 0x00000000000579c3 */ /* 0x000eb00000002500 */
[----:B------:R-:W2:Y:S01]  /*0070*/  LDC R2, c[0x0][0x360] ;  /* 0x0000d800ff027b82 */ /* 0x000ea20000000800 */
[----:B0-----:R-:W-:-:S02]  /*0080*/  IMAD R5, R5, UR4, R0 ;  /* 0x0000000405057c24 */ /* 0x001fc4000f8e0200 */
[----:B--2---:R-:W-:-:S05]  /*0090*/  IMAD R2, R2, UR5, R3 ;  /* 0x0000000502027c24 */ /* 0x004fca000f8e0203 */
[----:B------:R-:W-:-:S04]  /*00a0*/  VIMNMX R0, PT, PT, R5, R2, !PT ;  /* 0x0000000205007248 */ /* 0x000fc80007fe0100 */
[----:B-1----:R-:W-:-:S13]  /*00b0*/  ISETP.GE.AND P0, PT, R0, UR6, PT ;  /* 0x0000000600007c0c */ /* 0x002fda000bf06270 */
[----:B------:R-:W-:Y:S05]  /*00c0*/  @P0 EXIT ;  /* 0x000000000000094d */ /* 0x000fea0003800000 */
[----:B------:R-:W0:Y:S01]  /*00d0*/  LDCU.128 UR8, c[0x0][0x380] ;  /* 0x00007000ff0877ac */ /* 0x000e220008000c00 */
[--C-:B------:R-:W-:Y:S01]  /*00e0*/  SHF.R.S32.HI R3, RZ, 0x1f, R2.reuse ;  /* 0x0000001fff037819 */ /* 0x100fe20000011402 */
[----:B------:R-:W1:Y:S02]  /*00f0*/  LDCU.64 UR4, c[0x0][0x358] ;  /* 0x00006b00ff0477ac */ /* 0x000e640008000a00 */
[----:B------:R-:W-:-:S04]  /*0100*/  IMAD.WIDE.U32 R2, R5, UR6, R2 ;  /* 0x0000000605027c25 */ /* 0x000fc8000f8e0002 */
[C---:B------:R-:W-:Y:S01]  /*0110*/  IMAD.SHL.U32 R8, R2.reuse, 0x8, RZ ;  /* 0x0000000802087824 */ /* 0x040fe200078e00ff */
[----:B------:R-:W-:-:S04]  /*0120*/  SHF.L.U64.HI R0, R2, 0x3, R3 ;  /* 0x0000000302007819 */ /* 0x000fc80000010203 */
[C---:B0-----:R-:W-:Y:S02]  /*0130*/  IADD3 R4, P1, PT, R8.reuse, UR10, RZ ;  /* 0x0000000a08047c10 */ /* 0x041fe4000ff3e0ff */
[----:B------:R-:W-:Y:S02]  /*0140*/  IADD3 R6, P0, PT, R8, UR8, RZ ;  /* 0x0000000808067c10 */ /* 0x000fe4000ff1e0ff */
[C---:B------:R-:W-:Y:S02]  /*0150*/  IADD3.X R5, PT, PT, R0.reuse, UR11, RZ, P1, !PT ;  /* 0x0000000b00057c10 */ /* 0x040fe40008ffe4ff */
[----:B------:R-:W-:Y:S01]  /*0160*/  IADD3.X R7, PT, PT, R0, UR9, RZ, P0, !PT ;  /* 0x0000000900077c10 */ /* 0x000fe200087fe4ff */
[----:B------:R-:W0:Y:S03]  /*0170*/  LDCU.64 UR8, c[0x0][0x390] ;  /* 0x00007200ff0877ac */ /* 0x000e260008000a00 */
[----:B-1----:R-:W2:Y:S04]  /*0180*/  LDG.E.64 R4, desc[UR4][R4.64] ;  /* 0x0000000404047981 */ /* 0x002ea8000c1e1b00 */
[----:B------:R-:W2:Y:S01]  /*0190*/  LDG.E.64 R2, desc[UR4][R6.64] ;  /* 0x0000000406027981 */ /* 0x000ea2000c1e1b00 */
[----:B0-----:R-:W-:-:S04]  /*01a0*/  IADD3 R8, P0, PT, R8, UR8, RZ ;  /* 0x0000000808087c10 */ /* 0x001fc8000ff1e0ff */
[----:B------:R-:W-:Y:S01]  /*01b0*/  IADD3.X R9, PT, PT, R0, UR9, RZ, P0, !PT ;  /* 0x0000000900097c10 */ /* 0x000fe200087fe4ff */
[----:B--2---:R-:W-:-:S07]  /*01c0*/  DADD R2, R2, R4 ;  /* 0x0000000002027229 */ /* 0x004fce0000000004 */
[----:B------:R-:W-:Y:S01]  /*01d0*/  STG.E.64 desc[UR4][R8.64], R2 ;  /* 0x0000000208007986 */ /* 0x000fe2000c101b04 */
[----:B------:R-:W-:Y:S05]  /*01e0*/  EXIT ;  /* 0x000000000000794d */ /* 0x000fea0003800000 */
.L_x_0:
[----:B------:R-:W-:-:S00]  /*01f0*/  BRA `(.L_x_0) ;  /* 0xfffffffc00fc7947 */ /* 0x000fc0000383ffff */
[----:B------:R-:W-:-:S00]  /*0200*/  NOP ;  /* 0x0000000000007918 */ /* 0x000fc00000000000 */
[----:B------:R-:W-:-:S00]  /*0210*/  NOP ;  /* 0x0000000000007918 */ /* 0x000fc00000000000 */
[----:B------:R-:W-:-:S00]  /*0220*/  NOP ;  /* 0x0000000000007918 */ /* 0x000fc00000000000 */
[----:B------:R-:W-:-:S00]  /*0230*/  NOP ;  /* 0x0000000000007918 */ /* 0x000fc00000000000 */
[----:B------:R-:W-:-:S00]  /*0240*/  NOP ;  /* 0x0000000000007918 */ /* 0x000fc00000000000 */
[----:B------:R-:W-:-:S00]  /*0250*/  NOP ;  /* 0x0000000000007918 */ /* 0x000fc00000000000 */
[----:B------:R-:W-:-:S00]  /*0260*/  NOP ;  /* 0x0000000000007918 */ /* 0x000fc00000000000 */
[----:B------:R-:W-:-:S00]  /*0270*/  NOP ;  /* 0x0000000000007918 */ /* 0x000fc00000000000 */
.L_x_1:


//--------------------- .nv.shared.reserved.0     --------------------------
	.section	.nv.shared.reserved.0,"aw",@nobits
	.weak		__nv_reservedSMEM_offset_0_alias
	.size		__nv_reservedSMEM_offset_0_alias, 0, 64
	.other		__nv_reservedSMEM_offset_0_alias,@"STO_CUDA_RESERVED_SHARED STV_DEFAULT"
__nv_reservedSMEM_offset_0_alias:
	.zero		0
	.zero		64


//--------------------- .nv.constant0._Z9matrixAddPKdS0_Pdi --------------------------
	.section	.nv.constant0._Z9matrixAddPKdS0_Pdi,"a",@progbits
	.sectionflags	@""
	.align	4
.nv.constant0._Z9matrixAddPKdS0_Pdi:
	.zero		924


//--------------------- SYMBOLS --------------------------

	.type		.nv.reservedSmem.offset0,@object
	.size		.nv.reservedSmem.offset0,0x4
